//
// Generated by NVIDIA NVVM Compiler
//
// Compiler Build ID: CL-36424714
// Cuda compilation tools, release 13.0, V13.0.88
// Based on NVVM 20.0.0
//

.version 9.0
.target sm_100
.address_size 64

	// .globl	_Z11inBoxKernelPKfS0_Pii

.visible .entry _Z11inBoxKernelPKfS0_Pii(
	.param .u64 .ptr .align 1 _Z11inBoxKernelPKfS0_Pii_param_0,
	.param .u64 .ptr .align 1 _Z11inBoxKernelPKfS0_Pii_param_1,
	.param .u64 .ptr .align 1 _Z11inBoxKernelPKfS0_Pii_param_2,
	.param .u32 _Z11inBoxKernelPKfS0_Pii_param_3
)
{
	.reg .pred 	%p<13>;
	.reg .b32 	%r<11>;
	.reg .b32 	%f<35>;
	.reg .b64 	%rd<15>;
	.reg .b64 	%fd<8>;

	ld.param.u64 	%rd4, [_Z11inBoxKernelPKfS0_Pii_param_0];
	ld.param.u64 	%rd5, [_Z11inBoxKernelPKfS0_Pii_param_1];
	ld.param.u64 	%rd6, [_Z11inBoxKernelPKfS0_Pii_param_2];
	ld.param.u32 	%r3, [_Z11inBoxKernelPKfS0_Pii_param_3];
	cvta.to.global.u64 	%rd1, %rd6;
	cvta.to.global.u64 	%rd2, %rd5;
	mov.u32 	%r4, %ntid.x;
	mov.u32 	%r5, %ctaid.x;
	mov.u32 	%r6, %tid.x;
	mad.lo.s32 	%r7, %r4, %r5, %r6;
	shl.b32 	%r1, %r7, 1;
	shr.s32 	%r2, %r1, 1;
	setp.ge.s32 	%p1, %r2, %r3;
	@%p1 bra 	$L__BB0_9;
	cvta.to.global.u64 	%rd7, %rd4;
	mul.wide.s32 	%rd8, %r1, 4;
	add.s64 	%rd3, %rd7, %rd8;
	ld.global.f32 	%f1, [%rd3];
	ld.global.f32 	%f2, [%rd2];
	setp.lt.f32 	%p2, %f1, %f2;
	@%p2 bra 	$L__BB0_5;
	ld.global.f32 	%f3, [%rd2+16];
	setp.gt.f32 	%p3, %f1, %f3;
	@%p3 bra 	$L__BB0_5;
	ld.global.f32 	%f4, [%rd3+4];
	ld.global.f32 	%f5, [%rd2+12];
	setp.gt.f32 	%p4, %f4, %f5;
	@%p4 bra 	$L__BB0_5;
	ld.global.f32 	%f6, [%rd2+28];
	setp.geu.f32 	%p5, %f4, %f6;
	@%p5 bra 	$L__BB0_6;
$L__BB0_5:
	mul.wide.s32 	%rd13, %r2, 4;
	add.s64 	%rd14, %rd1, %rd13;
	mov.b32 	%r10, -1;
	st.global.u32 	[%rd14], %r10;
	bra.uni 	$L__BB0_9;
$L__BB0_6:
	sub.f32 	%f7, %f1, %f2;
	ld.global.f32 	%f8, [%rd2+8];
	sub.f32 	%f9, %f8, %f2;
	ld.global.f32 	%f10, [%rd2+4];
	sub.f32 	%f11, %f4, %f10;
	sub.f32 	%f12, %f5, %f10;
	mul.f32 	%f13, %f11, %f12;
	fma.rn.f32 	%f14, %f7, %f9, %f13;
	sub.f32 	%f15, %f1, %f3;
	ld.global.f32 	%f16, [%rd2+24];
	sub.f32 	%f17, %f16, %f3;
	ld.global.f32 	%f18, [%rd2+20];
	sub.f32 	%f19, %f4, %f18;
	sub.f32 	%f20, %f6, %f18;
	mul.f32 	%f21, %f19, %f20;
	fma.rn.f32 	%f22, %f15, %f17, %f21;
	sub.f32 	%f23, %f1, %f8;
	sub.f32 	%f24, %f3, %f8;
	sub.f32 	%f25, %f4, %f5;
	sub.f32 	%f26, %f18, %f5;
	mul.f32 	%f27, %f25, %f26;
	fma.rn.f32 	%f28, %f23, %f24, %f27;
	sub.f32 	%f29, %f1, %f16;
	sub.f32 	%f30, %f8, %f16;
	sub.f32 	%f31, %f4, %f6;
	sub.f32 	%f32, %f10, %f6;
	mul.f32 	%f33, %f31, %f32;
	fma.rn.f32 	%f34, %f29, %f30, %f33;
	cvt.f64.f32 	%fd1, %f14;
	setp.ltu.f64 	%p6, %fd1, 0d3BC79CA10C924223;
	cvt.f64.f32 	%fd2, %f22;
	setp.ltu.f64 	%p7, %fd2, 0d3BC79CA10C924223;
	or.pred  	%p8, %p6, %p7;
	cvt.f64.f32 	%fd4, %f28;
	setp.ltu.f64 	%p9, %fd4, 0d3BC79CA10C924223;
	or.pred  	%p10, %p8, %p9;
	cvt.f64.f32 	%fd6, %f34;
	setp.ltu.f64 	%p11, %fd6, 0d3BC79CA10C924223;
	or.pred  	%p12, %p10, %p11;
	@%p12 bra 	$L__BB0_8;
	mul.wide.s32 	%rd11, %r2, 4;
	add.s64 	%rd12, %rd1, %rd11;
	mov.b32 	%r9, 1;
	st.global.u32 	[%rd12], %r9;
	bra.uni 	$L__BB0_9;
$L__BB0_8:
	mul.wide.s32 	%rd9, %r2, 4;
	add.s64 	%rd10, %rd1, %rd9;
	mov.b32 	%r8, -1;
	st.global.u32 	[%rd10], %r8;
$L__BB0_9:
	ret;

}


// ===== COMPILED SASS (sm_100) =====

	.target	sm_100

	.elftype	@"ET_EXEC"


//--------------------- .note.nv.tkinfo           --------------------------
	.section	.note.nv.tkinfo,"",@"SHT_NOTE"
	.sectionflags	@"SHF_NOTE_NV_TKINFO"
	.tkinfo
        /*0018*/ 	.word	0x00000002
        /*0030*/ 	.string	""
        /*0030*/ 	.string	"ptxas"
        /*0030*/ 	.string	"Cuda compilation tools, release 13.0, V13.0.88"
        /*0030*/ 	.string	"Build cuda_13.0.r13.0/compiler.36424714_0"
        /*0030*/ 	.string	"-arch sm_100 -m 64 "



//--------------------- .note.nv.cuinfo           --------------------------
	.section	.note.nv.cuinfo,"",@"SHT_NOTE"
	.sectionflags	@"SHF_NOTE_NV_CUINFO"
        /*0018*/ 	.short	0x0002
        /*001a*/ 	.short	0x0064
        /*001c*/ 	.short	0x0082
	.zero		2


//--------------------- .nv.info                  --------------------------
	.section	.nv.info,"",@"SHT_CUDA_INFO"
	.align	4


	//----- nvinfo : EIATTR_REGCOUNT
	.align		4
        /*0000*/ 	.byte	0x04, 0x2f
        /*0002*/ 	.short	(.L_1 - .L_0)
	.align		4
.L_0:
        /*0004*/ 	.word	index@(_Z11inBoxKernelPKfS0_Pii)
        /*0008*/ 	.word	0x00000018


	//----- nvinfo : EIATTR_FRAME_SIZE
	.align		4
.L_1:
        /*000c*/ 	.byte	0x04, 0x11
        /*000e*/ 	.short	(.L_3 - .L_2)
	.align		4
.L_2:
        /*0010*/ 	.word	index@(_Z11inBoxKernelPKfS0_Pii)
        /*0014*/ 	.word	0x00000000


	//----- nvinfo : EIATTR_MIN_STACK_SIZE
	.align		4
.L_3:
        /*0018*/ 	.byte	0x04, 0x12
        /*001a*/ 	.short	(.L_5 - .L_4)
	.align		4
.L_4:
        /*001c*/ 	.word	index@(_Z11inBoxKernelPKfS0_Pii)
        /*0020*/ 	.word	0x00000000
.L_5:


//--------------------- .nv.compat                --------------------------
	.section	.nv.compat,"",@"SHT_CUDA_COMPAT_INFO"
	.align	4
        /*0000*/ 	.byte	0x02, 0x09, 0x00, 0x00, 0x02, 0x02, 0x01, 0x00, 0x02, 0x05, 0x05, 0x00, 0x03, 0x07, 0x01, 0x01
        /*0010*/ 	.byte	0x02, 0x03, 0x00, 0x00, 0x02, 0x06, 0x01, 0x00, 0x04, 0x0b, 0x08, 0x00, 0x01, 0x00, 0x00, 0x00
        /*0020*/ 	.byte	0x00, 0x00, 0x00, 0x00


//--------------------- .nv.info._Z11inBoxKernelPKfS0_Pii --------------------------
	.section	.nv.info._Z11inBoxKernelPKfS0_Pii,"",@"SHT_CUDA_INFO"
	.sectionflags	@""
	.align	4


	//----- nvinfo : EIATTR_CUDA_API_VERSION
	.align		4
        /*0000*/ 	.byte	0x04, 0x37
        /*0002*/ 	.short	(.L_7 - .L_6)
.L_6:
        /*0004*/ 	.word	0x00000082


	//----- nvinfo : EIATTR_KPARAM_INFO
	.align		4
.L_7:
        /*0008*/ 	.byte	0x04, 0x17
        /*000a*/ 	.short	(.L_9 - .L_8)
.L_8:
        /*000c*/ 	.word	0x00000000
        /*0010*/ 	.short	0x0003
        /*0012*/ 	.short	0x0018
        /*0014*/ 	.byte	0x00, 0xf0, 0x11, 0x00


	//----- nvinfo : EIATTR_KPARAM_INFO
	.align		4
.L_9:
        /*0018*/ 	.byte	0x04, 0x17
        /*001a*/ 	.short	(.L_11 - .L_10)
.L_10:
        /*001c*/ 	.word	0x00000000
        /*0020*/ 	.short	0x0002
        /*0022*/ 	.short	0x0010
        /*0024*/ 	.byte	0x00, 0xf5, 0x21, 0x00


	//----- nvinfo : EIATTR_KPARAM_INFO
	.align		4
.L_11:
        /*0028*/ 	.byte	0x04, 0x17
        /*002a*/ 	.short	(.L_13 - .L_12)
.L_12:
        /*002c*/ 	.word	0x00000000
        /*0030*/ 	.short	0x0001
        /*0032*/ 	.short	0x0008
        /*0034*/ 	.byte	0x00, 0xf5, 0x21, 0x00


	//----- nvinfo : EIATTR_KPARAM_INFO
	.align		4
.L_13:
        /*0038*/ 	.byte	0x04, 0x17
        /*003a*/ 	.short	(.L_15 - .L_14)
.L_14:
        /*003c*/ 	.word	0x00000000
        /*0040*/ 	.short	0x0000
        /*0042*/ 	.short	0x0000
        /*0044*/ 	.byte	0x00, 0xf5, 0x21, 0x00


	//----- nvinfo : EIATTR_SPARSE_MMA_MASK
	.align		4
.L_15:
        /*0048*/ 	.byte	0x03, 0x50
        /*004a*/ 	.short	0x0000


	//----- nvinfo : EIATTR_MAXREG_COUNT
	.align		4
        /*004c*/ 	.byte	0x03, 0x1b
        /*004e*/ 	.short	0x00ff


	//----- nvinfo : EIATTR_MERCURY_ISA_VERSION
	.align		4
        /*0050*/ 	.byte	0x03, 0x5f
        /*0052*/ 	.short	0x0101


	//----- nvinfo : EIATTR_VRC_CTA_INIT_COUNT
	.align		4
        /*0054*/ 	.byte	0x02, 0x4a
	.zero		1
	.zero		1


	//----- nvinfo : EIATTR_EXIT_INSTR_OFFSETS
	.align		4
        /*0058*/ 	.byte	0x04, 0x1c
        /*005a*/ 	.short	(.L_17 - .L_16)


	//   ....[0]....
.L_16:
        /*005c*/ 	.word	0x00000090


	//   ....[1]....
        /*0060*/ 	.word	0x00000220


	//   ....[2]....
        /*0064*/ 	.word	0x000004d0


	//   ....[3]....
        /*0068*/ 	.word	0x00000520


	//----- nvinfo : EIATTR_CRS_STACK_SIZE
	.align		4
.L_17:
        /*006c*/ 	.byte	0x04, 0x1e
        /*006e*/ 	.short	(.L_19 - .L_18)
.L_18:
        /*0070*/ 	.word	0x00000000


	//----- nvinfo : EIATTR_CBANK_PARAM_SIZE
	.align		4
.L_19:
        /*0074*/ 	.byte	0x03, 0x19
        /*0076*/ 	.short	0x001c


	//----- nvinfo : EIATTR_PARAM_CBANK
	.align		4
        /*0078*/ 	.byte	0x04, 0x0a
        /*007a*/ 	.short	(.L_21 - .L_20)
	.align		4
.L_20:
        /*007c*/ 	.word	index@(.nv.constant0._Z11inBoxKernelPKfS0_Pii)
        /*0080*/ 	.short	0x0380
        /*0082*/ 	.short	0x001c


	//----- nvinfo : EIATTR_SW_WAR
	.align		4
.L_21:
        /*0084*/ 	.byte	0x04, 0x36
        /*0086*/ 	.short	(.L_23 - .L_22)
.L_22:
        /*0088*/ 	.word	0x00000008
.L_23:


//--------------------- .nv.callgraph             --------------------------
	.section	.nv.callgraph,"",@"SHT_CUDA_CALLGRAPH"
	.align	4
	.sectionentsize	8
	.align		4
        /*0000*/ 	.word	0x00000000
	.align		4
        /*0004*/ 	.word	0xffffffff
	.align		4
        /*0008*/ 	.word	0x00000000
	.align		4
        /*000c*/ 	.word	0xfffffffe
	.align		4
        /*0010*/ 	.word	0x00000000
	.align		4
        /*0014*/ 	.word	0xfffffffd
	.align		4
        /*0018*/ 	.word	0x00000000
	.align		4
        /*001c*/ 	.word	0xfffffffc


//--------------------- .text._Z11inBoxKernelPKfS0_Pii --------------------------
	.section	.text._Z11inBoxKernelPKfS0_Pii,"ax",@progbits
	.align	128
        .global         _Z11inBoxKernelPKfS0_Pii
        .type           _Z11inBoxKernelPKfS0_Pii,@function
        .size           _Z11inBoxKernelPKfS0_Pii,(.L_x_4 - _Z11inBoxKernelPKfS0_Pii)
        .other          _Z11inBoxKernelPKfS0_Pii,@"STO_CUDA_ENTRY STV_DEFAULT"
_Z11inBoxKernelPKfS0_Pii:
.text._Z11inBoxKernelPKfS0_Pii:
[----:B------:R-:W-:Y:S01]  /*0000*/  LDC R1, c[0x0][0x37c] ;  /* 0x0000df00ff017b82 */ /* 0x000fe20000000800 */
[----:B------:R-:W0:Y:S01]  /*0010*/  S2R R0, SR_CTAID.X ;  /* 0x0000000000007919 */ /* 0x000e220000002500 */
[----:B------:R-:W0:Y:S01]  /*0020*/  LDCU UR4, c[0x0][0x360] ;  /* 0x00006c00ff0477ac */ /* 0x000e220008000800 */
[----:B------:R-:W0:Y:S01]  /*0030*/  S2R R3, SR_TID.X ;  /* 0x0000000000037919 */ /* 0x000e220000002100 */
[----:B------:R-:W1:Y:S01]  /*0040*/  LDCU UR5, c[0x0][0x398] ;  /* 0x00007300ff0577ac */ /* 0x000e620008000800 */
[----:B0-----:R-:W-:-:S05]  /*0050*/  IMAD R0, R0, UR4, R3 ;  /* 0x0000000400007c24 */ /* 0x001fca000f8e0203 */
[----:B------:R-:W-:-:S04]  /*0060*/  SHF.L.U32 R5, R0, 0x1, RZ ;  /* 0x0000000100057819 */ /* 0x000fc800000006ff */
[----:B------:R-:W-:-:S04]  /*0070*/  SHF.R.S32.HI R0, RZ, 0x1, R5 ;  /* 0x00000001ff007819 */ /* 0x000fc80000011405 */
[----:B-1----:R-:W-:-:S13]  /*0080*/  ISETP.GE.AND P0, PT, R0, UR5, PT ;  /* 0x0000000500007c0c */ /* 0x002fda000bf06270 */
[----:B------:R-:W-:Y:S05]  /*0090*/  @P0 EXIT ;  /* 0x000000000000094d */ /* 0x000fea0003800000 */
[----:B------:R-:W0:Y:S01]  /*00a0*/  LDC.64 R2, c[0x0][0x380] ;  /* 0x0000e000ff027b82 */ /* 0x000e220000000a00 */
[----:B------:R-:W1:Y:S07]  /*00b0*/  LDCU.64 UR4, c[0x0][0x358] ;  /* 0x00006b00ff0477ac */ /* 0x000e6e0008000a00 */
[----:B------:R-:W2:Y:S01]  /*00c0*/  LDC.64 R8, c[0x0][0x388] ;  /* 0x0000e200ff087b82 */ /* 0x000ea20000000a00 */
[----:B0-----:R-:W-:-:S05]  /*00d0*/  IMAD.WIDE R2, R5, 0x4, R2 ;  /* 0x0000000405027825 */ /* 0x001fca00078e0202 */
[----:B-1----:R-:W3:Y:S04]  /*00e0*/  LDG.E R4, desc[UR4][R2.64] ;  /* 0x0000000402047981 */ /* 0x002ee8000c1e1900 */
[----:B--2---:R-:W3:Y:S01]  /*00f0*/  LDG.E R11, desc[UR4][R8.64] ;  /* 0x00000004080b7981 */ /* 0x004ee2000c1e1900 */
[----:B------:R-:W-:Y:S01]  /*0100*/  BSSY.RECONVERGENT B0, `(.L_x_0) ;  /* 0x000000d000007945 */ /* 0x000fe20003800200 */
[----:B---3--:R-:W-:-:S13]  /*0110*/  FSETP.GEU.AND P0, PT, R4, R11, PT ;  /* 0x0000000b0400720b */ /* 0x008fda0003f0e000 */
[----:B------:R-:W-:Y:S05]  /*0120*/  @!P0 BRA `(.L_x_1) ;  /* 0x0000000000288947 */ /* 0x000fea0003800000 */
[----:B------:R-:W2:Y:S02]  /*0130*/  LDG.E R7, desc[UR4][R8.64+0x10] ;  /* 0x0000100408077981 */ /* 0x000ea4000c1e1900 */
[----:B--2---:R-:W-:-:S13]  /*0140*/  FSETP.GT.AND P0, PT, R4, R7, PT ;  /* 0x000000070400720b */ /* 0x004fda0003f04000 */
[----:B------:R-:W-:Y:S05]  /*0150*/  @P0 BRA `(.L_x_1) ;  /* 0x00000000001c0947 */ /* 0x000fea0003800000 */
[----:B------:R-:W2:Y:S04]  /*0160*/  LDG.E R10, desc[UR4][R2.64+0x4] ;  /* 0x00000404020a7981 */ /* 0x000ea8000c1e1900 */
[----:B------:R-:W2:Y:S02]  /*0170*/  LDG.E R13, desc[UR4][R8.64+0xc] ;  /* 0x00000c04080d7981 */ /* 0x000ea4000c1e1900 */
[----:B--2---:R-:W-:-:S13]  /*0180*/  FSETP.GT.AND P0, PT, R10, R13, PT ;  /* 0x0000000d0a00720b */ /* 0x004fda0003f04000 */
[----:B------:R-:W-:Y:S05]  /*0190*/  @P0 BRA `(.L_x_1) ;  /* 0x00000000000c0947 */ /* 0x000fea0003800000 */
[----:B------:R-:W2:Y:S02]  /*01a0*/  LDG.E R15, desc[UR4][R8.64+0x1c] ;  /* 0x00001c04080f7981 */ /* 0x000ea4000c1e1900 */
[----:B--2---:R-:W-:-:S13]  /*01b0*/  FSETP.GEU.AND P0, PT, R10, R15, PT ;  /* 0x0000000f0a00720b */ /* 0x004fda0003f0e000 */
[----:B------:R-:W-:Y:S05]  /*01c0*/  @P0 BRA `(.L_x_2) ;  /* 0x0000000000180947 */ /* 0x000fea0003800000 */
.L_x_1:
[----:B------:R-:W-:Y:S05]  /*01d0*/  BSYNC.RECONVERGENT B0 ;  /* 0x0000000000007941 */ /* 0x000fea0003800200 */
.L_x_0:
[----:B------:R-:W0:Y:S01]  /*01e0*/  LDC.64 R2, c[0x0][0x390] ;  /* 0x0000e400ff027b82 */ /* 0x000e220000000a00 */
[----:B------:R-:W-:Y:S01]  /*01f0*/  MOV R5, 0xffffffff ;  /* 0xffffffff00057802 */ /* 0x000fe20000000f00 */
[----:B0-----:R-:W-:-:S05]  /*0200*/  IMAD.WIDE R2, R0, 0x4, R2 ;  /* 0x0000000400027825 */ /* 0x001fca00078e0202 */
[----:B------:R-:W-:Y:S01]  /*0210*/  STG.E desc[UR4][R2.64], R5 ;  /* 0x0000000502007986 */ /* 0x000fe2000c101904 */
[----:B------:R-:W-:Y:S05]  /*0220*/  EXIT ;  /* 0x000000000000794d */ /* 0x000fea0003800000 */
.L_x_2:
[----:B------:R-:W2:Y:S04]  /*0230*/  LDG.E R16, desc[UR4][R8.64+0x14] ;  /* 0x0000140408107981 */ /* 0x000ea8000c1e1900 */
[----:B------:R-:W3:Y:S04]  /*0240*/  LDG.E R12, desc[UR4][R8.64+0x4] ;  /* 0x00000404080c7981 */ /* 0x000ee8000c1e1900 */
[----:B------:R-:W4:Y:S04]  /*0250*/  LDG.E R5, desc[UR4][R8.64+0x18] ;  /* 0x0000180408057981 */ /* 0x000f28000c1e1900 */
[----:B------:R0:W5:Y:S01]  /*0260*/  LDG.E R6, desc[UR4][R8.64+0x8] ;  /* 0x0000080408067981 */ /* 0x000162000c1e1900 */
[C---:B------:R-:W-:Y:S01]  /*0270*/  FADD R14, R4.reuse, -R7 ;  /* 0x80000007040e7221 */ /* 0x040fe20000000000 */
[----:B------:R-:W-:Y:S01]  /*0280*/  UMOV UR6, 0xc924223 ;  /* 0x0c92422300067882 */ /* 0x000fe20000000000 */
[----:B------:R-:W-:Y:S01]  /*0290*/  UMOV UR7, 0x3bc79ca1 ;  /* 0x3bc79ca100077882 */ /* 0x000fe20000000000 */
[----:B0-----:R-:W-:Y:S01]  /*02a0*/  FADD R8, R4, -R11 ;  /* 0x8000000b04087221 */ /* 0x001fe20000000000 */
[--C-:B--2---:R-:W-:Y:S01]  /*02b0*/  FADD R2, R10, -R16.reuse ;  /* 0x800000100a027221 */ /* 0x104fe20000000000 */
[--C-:B------:R-:W-:Y:S01]  /*02c0*/  FADD R3, R15, -R16.reuse ;  /* 0x800000100f037221 */ /* 0x100fe20000000000 */
[----:B------:R-:W-:-:S03]  /*02d0*/  FADD R16, -R13, R16 ;  /* 0x000000100d107221 */ /* 0x000fc60000000100 */
[----:B------:R-:W-:Y:S01]  /*02e0*/  FMUL R21, R2, R3 ;  /* 0x0000000302157220 */ /* 0x000fe20000400000 */
[C-C-:B---3--:R-:W-:Y:S01]  /*02f0*/  FADD R2, R10.reuse, -R12.reuse ;  /* 0x8000000c0a027221 */ /* 0x148fe20000000000 */
[----:B------:R-:W-:Y:S01]  /*0300*/  FADD R3, R13, -R12 ;  /* 0x8000000c0d037221 */ /* 0x000fe20000000000 */
[----:B----4-:R-:W-:Y:S01]  /*0310*/  FADD R19, -R7, R5 ;  /* 0x0000000507137221 */ /* 0x010fe20000000100 */
[----:B------:R-:W-:Y:S02]  /*0320*/  FADD R13, R10, -R13 ;  /* 0x8000000d0a0d7221 */ /* 0x000fe40000000000 */
[----:B------:R-:W-:Y:S01]  /*0330*/  FMUL R17, R2, R3 ;  /* 0x0000000302117220 */ /* 0x000fe20000400000 */
[----:B------:R-:W-:Y:S01]  /*0340*/  FFMA R2, R14, R19, R21 ;  /* 0x000000130e027223 */ /* 0x000fe20000000015 */
[--C-:B-----5:R-:W-:Y:S01]  /*0350*/  FADD R11, -R11, R6.reuse ;  /* 0x000000060b0b7221 */ /* 0x120fe20000000100 */
[----:B------:R-:W-:Y:S01]  /*0360*/  FADD R14, R10, -R15 ;  /* 0x8000000f0a0e7221 */ /* 0x000fe20000000000 */
[--C-:B------:R-:W-:Y:S01]  /*0370*/  FADD R10, R7, -R6.reuse ;  /* 0x80000006070a7221 */ /* 0x100fe20000000000 */
[----:B------:R-:W-:Y:S01]  /*0380*/  FMUL R16, R13, R16 ;  /* 0x000000100d107220 */ /* 0x000fe20000400000 */
[----:B------:R-:W-:Y:S01]  /*0390*/  FFMA R8, R8, R11, R17 ;  /* 0x0000000b08087223 */ /* 0x000fe20000000011 */
[----:B------:R-:W0:Y:S01]  /*03a0*/  F2F.F64.F32 R2, R2 ;  /* 0x0000000200027310 */ /* 0x000e220000201800 */
[----:B------:R-:W-:Y:S01]  /*03b0*/  FADD R7, R4, -R6 ;  /* 0x8000000604077221 */ /* 0x000fe20000000000 */
[----:B------:R-:W-:Y:S01]  /*03c0*/  FADD R15, -R15, R12 ;  /* 0x0000000c0f0f7221 */ /* 0x000fe20000000100 */
[----:B------:R-:W-:-:S02]  /*03d0*/  FADD R11, R6, -R5 ;  /* 0x80000005060b7221 */ /* 0x000fc40000000000 */
[----:B------:R-:W-:Y:S01]  /*03e0*/  FFMA R7, R7, R10, R16 ;  /* 0x0000000a07077223 */ /* 0x000fe20000000010 */
[----:B------:R-:W-:Y:S01]  /*03f0*/  FMUL R15, R14, R15 ;  /* 0x0000000f0e0f7220 */ /* 0x000fe20000400000 */
[----:B------:R-:W-:Y:S01]  /*0400*/  FADD R10, R4, -R5 ;  /* 0x80000005040a7221 */ /* 0x000fe20000000000 */
[----:B------:R-:W1:Y:S03]  /*0410*/  F2F.F64.F32 R8, R8 ;  /* 0x0000000800087310 */ /* 0x000e660000201800 */
[----:B------:R-:W-:Y:S01]  /*0420*/  FFMA R10, R10, R11, R15 ;  /* 0x0000000b0a0a7223 */ /* 0x000fe2000000000f */
[----:B0-----:R-:W-:-:S04]  /*0430*/  DSETP.GE.AND P0, PT, R2, UR6, PT ;  /* 0x0000000602007e2a */ /* 0x001fc8000bf06000 */
[----:B------:R-:W0:Y:S02]  /*0440*/  F2F.F64.F32 R4, R7 ;  /* 0x0000000700047310 */ /* 0x000e240000201800 */
[----:B-1----:R-:W-:-:S06]  /*0450*/  DSETP.LTU.OR P0, PT, R8, UR6, !P0 ;  /* 0x0000000608007e2a */ /* 0x002fcc000c709400 */
[----:B------:R-:W1:Y:S01]  /*0460*/  F2F.F64.F32 R2, R10 ;  /* 0x0000000a00027310 */ /* 0x000e620000201800 */
[----:B0-----:R-:W-:-:S06]  /*0470*/  DSETP.LTU.OR P0, PT, R4, UR6, P0 ;  /* 0x0000000604007e2a */ /* 0x001fcc0008709400 */
[----:B-1----:R-:W-:-:S14]  /*0480*/  DSETP.LTU.OR P0, PT, R2, UR6, P0 ;  /* 0x0000000602007e2a */ /* 0x002fdc0008709400 */
[----:B------:R-:W0:Y:S01]  /*0490*/  @!P0 LDC.64 R2, c[0x0][0x390] ;  /* 0x0000e400ff028b82 */ /* 0x000e220000000a00 */
[----:B------:R-:W-:Y:S01]  /*04a0*/  @!P0 MOV R5, 0x1 ;  /* 0x0000000100058802 */ /* 0x000fe20000000f00 */
[----:B0-----:R-:W-:-:S05]  /*04b0*/  @!P0 IMAD.WIDE R2, R0, 0x4, R2 ;  /* 0x0000000400028825 */ /* 0x001fca00078e0202 */
[----:B------:R0:W-:Y:S01]  /*04c0*/  @!P0 STG.E desc[UR4][R2.64], R5 ;  /* 0x0000000502008986 */ /* 0x0001e2000c101904 */
[----:B------:R-:W-:Y:S05]  /*04d0*/  @!P0 EXIT ;  /* 0x000000000000894d */ /* 0x000fea0003800000 */
[----:B0-----:R-:W0:Y:S01]  /*04e0*/  LDC.64 R2, c[0x0][0x390] ;  /* 0x0000e400ff027b82 */ /* 0x001e220000000a00 */
[----:B------:R-:W-:Y:S01]  /*04f0*/  MOV R5, 0xffffffff ;  /* 0xffffffff00057802 */ /* 0x000fe20000000f00 */
[----:B0-----:R-:W-:-:S05]  /*0500*/  IMAD.WIDE R2, R0, 0x4, R2 ;  /* 0x0000000400027825 */ /* 0x001fca00078e0202 */
[----:B------:R-:W-:Y:S01]  /*0510*/  STG.E desc[UR4][R2.64], R5 ;  /* 0x0000000502007986 */ /* 0x000fe2000c101904 */
[----:B------:R-:W-:Y:S05]  /*0520*/  EXIT ;  /* 0x000000000000794d */ /* 0x000fea0003800000 */
.L_x_3:
[----:B------:R-:W-:-:S00]  /*0530*/  BRA `(.L_x_3) ;  /* 0xfffffffc00fc7947 */ /* 0x000fc0000383ffff */
[----:B------:R-:W-:-:S00]  /*0540*/  NOP ;  /* 0x0000000000007918 */ /* 0x000fc00000000000 */
        /* <DEDUP_REMOVED lines=11> */
.L_x_4:


//--------------------- .nv.shared.reserved.0     --------------------------
	.section	.nv.shared.reserved.0,"aw",@nobits
	.weak		__nv_reservedSMEM_offset_0_alias
	.size		__nv_reservedSMEM_offset_0_alias, 0, 64
	.other		__nv_reservedSMEM_offset_0_alias,@"STO_CUDA_RESERVED_SHARED STV_DEFAULT"
__nv_reservedSMEM_offset_0_alias:
	.zero		0
	.zero		64


//--------------------- .nv.constant0._Z11inBoxKernelPKfS0_Pii --------------------------
	.section	.nv.constant0._Z11inBoxKernelPKfS0_Pii,"a",@progbits
	.sectionflags	@""
	.align	4
.nv.constant0._Z11inBoxKernelPKfS0_Pii:
	.zero		924


//--------------------- SYMBOLS --------------------------

	.type		.nv.reservedSmem.offset0,@object
	.size		.nv.reservedSmem.offset0,0x4
